//
// Generated by NVIDIA NVVM Compiler
//
// Compiler Build ID: CL-36424714
// Cuda compilation tools, release 13.0, V13.0.88
// Based on NVVM 20.0.0
//

.version 9.0
.target sm_100
.address_size 64

	// .globl	_Z19Unified_Memory_TestPfS_S_i

.visible .entry _Z19Unified_Memory_TestPfS_S_i(
	.param .u64 .ptr .align 1 _Z19Unified_Memory_TestPfS_S_i_param_0,
	.param .u64 .ptr .align 1 _Z19Unified_Memory_TestPfS_S_i_param_1,
	.param .u64 .ptr .align 1 _Z19Unified_Memory_TestPfS_S_i_param_2,
	.param .u32 _Z19Unified_Memory_TestPfS_S_i_param_3
)
{
	.reg .pred 	%p<2>;
	.reg .b32 	%r<6>;
	.reg .b32 	%f<4>;
	.reg .b64 	%rd<11>;

	ld.param.u64 	%rd1, [_Z19Unified_Memory_TestPfS_S_i_param_0];
	ld.param.u64 	%rd2, [_Z19Unified_Memory_TestPfS_S_i_param_1];
	ld.param.u64 	%rd3, [_Z19Unified_Memory_TestPfS_S_i_param_2];
	ld.param.u32 	%r2, [_Z19Unified_Memory_TestPfS_S_i_param_3];
	mov.u32 	%r3, %ntid.x;
	mov.u32 	%r4, %ctaid.x;
	mov.u32 	%r5, %tid.x;
	mad.lo.s32 	%r1, %r3, %r4, %r5;
	setp.ge.s32 	%p1, %r1, %r2;
	@%p1 bra 	$L__BB0_2;
	cvta.to.global.u64 	%rd4, %rd1;
	cvta.to.global.u64 	%rd5, %rd2;
	cvta.to.global.u64 	%rd6, %rd3;
	mul.wide.s32 	%rd7, %r1, 4;
	add.s64 	%rd8, %rd4, %rd7;
	ld.global.f32 	%f1, [%rd8];
	add.s64 	%rd9, %rd5, %rd7;
	ld.global.f32 	%f2, [%rd9];
	add.f32 	%f3, %f1, %f2;
	add.s64 	%rd10, %rd6, %rd7;
	st.global.f32 	[%rd10], %f3;
$L__BB0_2:
	ret;

}


// ===== COMPILED SASS (sm_100) =====

	.target	sm_100

	.elftype	@"ET_EXEC"


//--------------------- .note.nv.tkinfo           --------------------------
	.section	.note.nv.tkinfo,"",@"SHT_NOTE"
	.sectionflags	@"SHF_NOTE_NV_TKINFO"
	.tkinfo
        /*0018*/ 	.word	0x00000002
        /*0030*/ 	.string	""
        /*0030*/ 	.string	"ptxas"
        /*0030*/ 	.string	"Cuda compilation tools, release 13.0, V13.0.88"
        /*0030*/ 	.string	"Build cuda_13.0.r13.0/compiler.36424714_0"
        /*0030*/ 	.string	"-arch sm_100 -m 64 "



//--------------------- .note.nv.cuinfo           --------------------------
	.section	.note.nv.cuinfo,"",@"SHT_NOTE"
	.sectionflags	@"SHF_NOTE_NV_CUINFO"
        /*0018*/ 	.short	0x0002
        /*001a*/ 	.short	0x0064
        /*001c*/ 	.short	0x0082
	.zero		2


//--------------------- .nv.info                  --------------------------
	.section	.nv.info,"",@"SHT_CUDA_INFO"
	.align	4


	//----- nvinfo : EIATTR_REGCOUNT
	.align		4
        /*0000*/ 	.byte	0x04, 0x2f
        /*0002*/ 	.short	(.L_1 - .L_0)
	.align		4
.L_0:
        /*0004*/ 	.word	index@(_Z19Unified_Memory_TestPfS_S_i)
        /*0008*/ 	.word	0x0000000c


	//----- nvinfo : EIATTR_FRAME_SIZE
	.align		4
.L_1:
        /*000c*/ 	.byte	0x04, 0x11
        /*000e*/ 	.short	(.L_3 - .L_2)
	.align		4
.L_2:
        /*0010*/ 	.word	index@(_Z19Unified_Memory_TestPfS_S_i)
        /*0014*/ 	.word	0x00000000


	//----- nvinfo : EIATTR_MIN_STACK_SIZE
	.align		4
.L_3:
        /*0018*/ 	.byte	0x04, 0x12
        /*001a*/ 	.short	(.L_5 - .L_4)
	.align		4
.L_4:
        /*001c*/ 	.word	index@(_Z19Unified_Memory_TestPfS_S_i)
        /*0020*/ 	.word	0x00000000
.L_5:


//--------------------- .nv.compat                --------------------------
	.section	.nv.compat,"",@"SHT_CUDA_COMPAT_INFO"
	.align	4
        /*0000*/ 	.byte	0x02, 0x09, 0x00, 0x00, 0x02, 0x02, 0x01, 0x00, 0x02, 0x05, 0x05, 0x00, 0x03, 0x07, 0x01, 0x01
        /*0010*/ 	.byte	0x02, 0x03, 0x00, 0x00, 0x02, 0x06, 0x01, 0x00, 0x04, 0x0b, 0x08, 0x00, 0x09, 0x00, 0x00, 0x00
        /*0020*/ 	.byte	0x00, 0x00, 0x00, 0x00


//--------------------- .nv.info._Z19Unified_Memory_TestPfS_S_i --------------------------
	.section	.nv.info._Z19Unified_Memory_TestPfS_S_i,"",@"SHT_CUDA_INFO"
	.sectionflags	@""
	.align	4


	//----- nvinfo : EIATTR_CUDA_API_VERSION
	.align		4
        /*0000*/ 	.byte	0x04, 0x37
        /*0002*/ 	.short	(.L_7 - .L_6)
.L_6:
        /*0004*/ 	.word	0x00000082


	//----- nvinfo : EIATTR_KPARAM_INFO
	.align		4
.L_7:
        /*0008*/ 	.byte	0x04, 0x17
        /*000a*/ 	.short	(.L_9 - .L_8)
.L_8:
        /*000c*/ 	.word	0x00000000
        /*0010*/ 	.short	0x0003
        /*0012*/ 	.short	0x0018
        /*0014*/ 	.byte	0x00, 0xf0, 0x11, 0x00


	//----- nvinfo : EIATTR_KPARAM_INFO
	.align		4
.L_9:
        /*0018*/ 	.byte	0x04, 0x17
        /*001a*/ 	.short	(.L_11 - .L_10)
.L_10:
        /*001c*/ 	.word	0x00000000
        /*0020*/ 	.short	0x0002
        /*0022*/ 	.short	0x0010
        /*0024*/ 	.byte	0x00, 0xf5, 0x21, 0x00


	//----- nvinfo : EIATTR_KPARAM_INFO
	.align		4
.L_11:
        /*0028*/ 	.byte	0x04, 0x17
        /*002a*/ 	.short	(.L_13 - .L_12)
.L_12:
        /*002c*/ 	.word	0x00000000
        /*0030*/ 	.short	0x0001
        /*0032*/ 	.short	0x0008
        /*0034*/ 	.byte	0x00, 0xf5, 0x21, 0x00


	//----- nvinfo : EIATTR_KPARAM_INFO
	.align		4
.L_13:
        /*0038*/ 	.byte	0x04, 0x17
        /*003a*/ 	.short	(.L_15 - .L_14)
.L_14:
        /*003c*/ 	.word	0x00000000
        /*0040*/ 	.short	0x0000
        /*0042*/ 	.short	0x0000
        /*0044*/ 	.byte	0x00, 0xf5, 0x21, 0x00


	//----- nvinfo : EIATTR_SPARSE_MMA_MASK
	.align		4
.L_15:
        /*0048*/ 	.byte	0x03, 0x50
        /*004a*/ 	.short	0x0000


	//----- nvinfo : EIATTR_MAXREG_COUNT
	.align		4
        /*004c*/ 	.byte	0x03, 0x1b
        /*004e*/ 	.short	0x00ff


	//----- nvinfo : EIATTR_MERCURY_ISA_VERSION
	.align		4
        /*0050*/ 	.byte	0x03, 0x5f
        /*0052*/ 	.short	0x0101


	//----- nvinfo : EIATTR_VRC_CTA_INIT_COUNT
	.align		4
        /*0054*/ 	.byte	0x02, 0x4a
	.zero		1
	.zero		1


	//----- nvinfo : EIATTR_EXIT_INSTR_OFFSETS
	.align		4
        /*0058*/ 	.byte	0x04, 0x1c
        /*005a*/ 	.short	(.L_17 - .L_16)


	//   ....[0]....
.L_16:
        /*005c*/ 	.word	0x00000070


	//   ....[1]....
        /*0060*/ 	.word	0x00000130


	//----- nvinfo : EIATTR_CBANK_PARAM_SIZE
	.align		4
.L_17:
        /*0064*/ 	.byte	0x03, 0x19
        /*0066*/ 	.short	0x001c


	//----- nvinfo : EIATTR_PARAM_CBANK
	.align		4
        /*0068*/ 	.byte	0x04, 0x0a
        /*006a*/ 	.short	(.L_19 - .L_18)
	.align		4
.L_18:
        /*006c*/ 	.word	index@(.nv.constant0._Z19Unified_Memory_TestPfS_S_i)
        /*0070*/ 	.short	0x0380
        /*0072*/ 	.short	0x001c


	//----- nvinfo : EIATTR_SW_WAR
	.align		4
.L_19:
        /*0074*/ 	.byte	0x04, 0x36
        /*0076*/ 	.short	(.L_21 - .L_20)
.L_20:
        /*0078*/ 	.word	0x00000008
.L_21:


//--------------------- .nv.callgraph             --------------------------
	.section	.nv.callgraph,"",@"SHT_CUDA_CALLGRAPH"
	.align	4
	.sectionentsize	8
	.align		4
        /*0000*/ 	.word	0x00000000
	.align		4
        /*0004*/ 	.word	0xffffffff
	.align		4
        /*0008*/ 	.word	0x00000000
	.align		4
        /*000c*/ 	.word	0xfffffffe
	.align		4
        /*0010*/ 	.word	0x00000000
	.align		4
        /*0014*/ 	.word	0xfffffffd
	.align		4
        /*0018*/ 	.word	0x00000000
	.align		4
        /*001c*/ 	.word	0xfffffffc


//--------------------- .text._Z19Unified_Memory_TestPfS_S_i --------------------------
	.section	.text._Z19Unified_Memory_TestPfS_S_i,"ax",@progbits
	.align	128
        .global         _Z19Unified_Memory_TestPfS_S_i
        .type           _Z19Unified_Memory_TestPfS_S_i,@function
        .size           _Z19Unified_Memory_TestPfS_S_i,(.L_x_1 - _Z19Unified_Memory_TestPfS_S_i)
        .other          _Z19Unified_Memory_TestPfS_S_i,@"STO_CUDA_ENTRY STV_DEFAULT"
_Z19Unified_Memory_TestPfS_S_i:
.text._Z19Unified_Memory_TestPfS_S_i:
[----:B------:R-:W-:Y:S01]  /*0000*/  LDC R1, c[0x0][0x37c] ;  /* 0x0000df00ff017b82 */ /* 0x000fe20000000800 */
[----:B------:R-:W0:Y:S01]  /*0010*/  S2R R9, SR_CTAID.X ;  /* 0x0000000000097919 */ /* 0x000e220000002500 */
[----:B------:R-:W0:Y:S01]  /*0020*/  LDCU UR4, c[0x0][0x360] ;  /* 0x00006c00ff0477ac */ /* 0x000e220008000800 */
[----:B------:R-:W0:Y:S01]  /*0030*/  S2R R0, SR_TID.X ;  /* 0x0000000000007919 */ /* 0x000e220000002100 */
[----:B------:R-:W1:Y:S01]  /*0040*/  LDCU UR5, c[0x0][0x398] ;  /* 0x00007300ff0577ac */ /* 0x000e620008000800 */
[----:B0-----:R-:W-:-:S05]  /*0050*/  IMAD R9, R9, UR4, R0 ;  /* 0x0000000409097c24 */ /* 0x001fca000f8e0200 */
[----:B-1----:R-:W-:-:S13]  /*0060*/  ISETP.GE.AND P0, PT, R9, UR5, PT ;  /* 0x0000000509007c0c */ /* 0x002fda000bf06270 */
[----:B------:R-:W-:Y:S05]  /*0070*/  @P0 EXIT ;  /* 0x000000000000094d */ /* 0x000fea0003800000 */
[----:B------:R-:W0:Y:S01]  /*0080*/  LDC.64 R2, c[0x0][0x380] ;  /* 0x0000e000ff027b82 */ /* 0x000e220000000a00 */
[----:B------:R-:W1:Y:S07]  /*0090*/  LDCU.64 UR4, c[0x0][0x358] ;  /* 0x00006b00ff0477ac */ /* 0x000e6e0008000a00 */
[----:B------:R-:W2:Y:S08]  /*00a0*/  LDC.64 R4, c[0x0][0x388] ;  /* 0x0000e200ff047b82 */ /* 0x000eb00000000a00 */
[----:B------:R-:W3:Y:S01]  /*00b0*/  LDC.64 R6, c[0x0][0x390] ;  /* 0x0000e400ff067b82 */ /* 0x000ee20000000a00 */
[----:B0-----:R-:W-:-:S06]  /*00c0*/  IMAD.WIDE R2, R9, 0x4, R2 ;  /* 0x0000000409027825 */ /* 0x001fcc00078e0202 */
[----:B-1----:R-:W4:Y:S01]  /*00d0*/  LDG.E R2, desc[UR4][R2.64] ;  /* 0x0000000402027981 */ /* 0x002f22000c1e1900 */
[----:B--2---:R-:W-:-:S06]  /*00e0*/  IMAD.WIDE R4, R9, 0x4, R4 ;  /* 0x0000000409047825 */ /* 0x004fcc00078e0204 */
[----:B------:R-:W4:Y:S01]  /*00f0*/  LDG.E R5, desc[UR4][R4.64] ;  /* 0x0000000404057981 */ /* 0x000f22000c1e1900 */
[----:B---3--:R-:W-:-:S04]  /*0100*/  IMAD.WIDE R6, R9, 0x4, R6 ;  /* 0x0000000409067825 */ /* 0x008fc800078e0206 */
[----:B----4-:R-:W-:-:S05]  /*0110*/  FADD R9, R2, R5 ;  /* 0x0000000502097221 */ /* 0x010fca0000000000 */
[----:B------:R-:W-:Y:S01]  /*0120*/  STG.E desc[UR4][R6.64], R9 ;  /* 0x0000000906007986 */ /* 0x000fe2000c101904 */
[----:B------:R-:W-:Y:S05]  /*0130*/  EXIT ;  /* 0x000000000000794d */ /* 0x000fea0003800000 */
.L_x_0:
[----:B------:R-:W-:-:S00]  /*0140*/  BRA `(.L_x_0) ;  /* 0xfffffffc00fc7947 */ /* 0x000fc0000383ffff */
[----:B------:R-:W-:-:S00]  /*0150*/  NOP ;  /* 0x0000000000007918 */ /* 0x000fc00000000000 */
        /* <DEDUP_REMOVED lines=10> */
.L_x_1:


//--------------------- .nv.shared.reserved.0     --------------------------
	.section	.nv.shared.reserved.0,"aw",@nobits
	.weak		__nv_reservedSMEM_offset_0_alias
	.size		__nv_reservedSMEM_offset_0_alias, 0, 64
	.other		__nv_reservedSMEM_offset_0_alias,@"STO_CUDA_RESERVED_SHARED STV_DEFAULT"
__nv_reservedSMEM_offset_0_alias:
	.zero		0
	.zero		64


//--------------------- .nv.constant0._Z19Unified_Memory_TestPfS_S_i --------------------------
	.section	.nv.constant0._Z19Unified_Memory_TestPfS_S_i,"a",@progbits
	.sectionflags	@""
	.align	4
.nv.constant0._Z19Unified_Memory_TestPfS_S_i:
	.zero		924


//--------------------- SYMBOLS --------------------------

	.type		.nv.reservedSmem.offset0,@object
	.size		.nv.reservedSmem.offset0,0x4
